//
// Generated by NVIDIA NVVM Compiler
//
// Compiler Build ID: CL-36424714
// Cuda compilation tools, release 13.0, V13.0.88
// Based on NVVM 20.0.0
//

.version 9.0
.target sm_100
.address_size 64

	// .globl	_Z3addPiS_S_
.extern .shared .align 16 .b8 shared_mem[];

.visible .entry _Z3addPiS_S_(
	.param .u64 .ptr .align 1 _Z3addPiS_S__param_0,
	.param .u64 .ptr .align 1 _Z3addPiS_S__param_1,
	.param .u64 .ptr .align 1 _Z3addPiS_S__param_2
)
{
	.reg .b32 	%r<7>;
	.reg .b64 	%rd<11>;

	ld.param.u64 	%rd1, [_Z3addPiS_S__param_0];
	ld.param.u64 	%rd2, [_Z3addPiS_S__param_1];
	ld.param.u64 	%rd3, [_Z3addPiS_S__param_2];
	cvta.to.global.u64 	%rd4, %rd3;
	cvta.to.global.u64 	%rd5, %rd2;
	cvta.to.global.u64 	%rd6, %rd1;
	mov.u32 	%r1, %tid.x;
	shl.b32 	%r2, %r1, 2;
	mov.u32 	%r3, shared_mem;
	add.s32 	%r4, %r3, %r2;
	st.shared.u32 	[%r4], %r1;
	mul.wide.u32 	%rd7, %r1, 4;
	add.s64 	%rd8, %rd6, %rd7;
	st.global.u32 	[%rd8], %r1;
	add.s64 	%rd9, %rd5, %rd7;
	st.global.u32 	[%rd9], %r1;
	ld.global.u32 	%r5, [%rd8];
	add.s32 	%r6, %r5, %r1;
	add.s64 	%rd10, %rd4, %rd7;
	st.global.u32 	[%rd10], %r6;
	ret;

}


// ===== COMPILED SASS (sm_100) =====

	.target	sm_100

	.elftype	@"ET_EXEC"


//--------------------- .note.nv.tkinfo           --------------------------
	.section	.note.nv.tkinfo,"",@"SHT_NOTE"
	.sectionflags	@"SHF_NOTE_NV_TKINFO"
	.tkinfo
        /*0018*/ 	.word	0x00000002
        /*0030*/ 	.string	""
        /*0030*/ 	.string	"ptxas"
        /*0030*/ 	.string	"Cuda compilation tools, release 13.0, V13.0.88"
        /*0030*/ 	.string	"Build cuda_13.0.r13.0/compiler.36424714_0"
        /*0030*/ 	.string	"-arch sm_100 -m 64 "



//--------------------- .note.nv.cuinfo           --------------------------
	.section	.note.nv.cuinfo,"",@"SHT_NOTE"
	.sectionflags	@"SHF_NOTE_NV_CUINFO"
        /*0018*/ 	.short	0x0002
        /*001a*/ 	.short	0x0064
        /*001c*/ 	.short	0x0082
	.zero		2


//--------------------- .nv.info                  --------------------------
	.section	.nv.info,"",@"SHT_CUDA_INFO"
	.align	4


	//----- nvinfo : EIATTR_REGCOUNT
	.align		4
        /*0000*/ 	.byte	0x04, 0x2f
        /*0002*/ 	.short	(.L_1 - .L_0)
	.align		4
.L_0:
        /*0004*/ 	.word	index@(_Z3addPiS_S_)
        /*0008*/ 	.word	0x0000000e


	//----- nvinfo : EIATTR_FRAME_SIZE
	.align		4
.L_1:
        /*000c*/ 	.byte	0x04, 0x11
        /*000e*/ 	.short	(.L_3 - .L_2)
	.align		4
.L_2:
        /*0010*/ 	.word	index@(_Z3addPiS_S_)
        /*0014*/ 	.word	0x00000000


	//----- nvinfo : EIATTR_MIN_STACK_SIZE
	.align		4
.L_3:
        /*0018*/ 	.byte	0x04, 0x12
        /*001a*/ 	.short	(.L_5 - .L_4)
	.align		4
.L_4:
        /*001c*/ 	.word	index@(_Z3addPiS_S_)
        /*0020*/ 	.word	0x00000000
.L_5:


//--------------------- .nv.compat                --------------------------
	.section	.nv.compat,"",@"SHT_CUDA_COMPAT_INFO"
	.align	4
        /*0000*/ 	.byte	0x02, 0x09, 0x00, 0x00, 0x02, 0x02, 0x01, 0x00, 0x02, 0x05, 0x05, 0x00, 0x03, 0x07, 0x01, 0x01
        /*0010*/ 	.byte	0x02, 0x03, 0x00, 0x00, 0x02, 0x06, 0x01, 0x00, 0x04, 0x0b, 0x08, 0x00, 0x09, 0x00, 0x00, 0x00
        /*0020*/ 	.byte	0x00, 0x00, 0x00, 0x00


//--------------------- .nv.info._Z3addPiS_S_     --------------------------
	.section	.nv.info._Z3addPiS_S_,"",@"SHT_CUDA_INFO"
	.sectionflags	@""
	.align	4


	//----- nvinfo : EIATTR_CUDA_API_VERSION
	.align		4
        /*0000*/ 	.byte	0x04, 0x37
        /*0002*/ 	.short	(.L_7 - .L_6)
.L_6:
        /*0004*/ 	.word	0x00000082


	//----- nvinfo : EIATTR_KPARAM_INFO
	.align		4
.L_7:
        /*0008*/ 	.byte	0x04, 0x17
        /*000a*/ 	.short	(.L_9 - .L_8)
.L_8:
        /*000c*/ 	.word	0x00000000
        /*0010*/ 	.short	0x0002
        /*0012*/ 	.short	0x0010
        /*0014*/ 	.byte	0x00, 0xf5, 0x21, 0x00


	//----- nvinfo : EIATTR_KPARAM_INFO
	.align		4
.L_9:
        /*0018*/ 	.byte	0x04, 0x17
        /*001a*/ 	.short	(.L_11 - .L_10)
.L_10:
        /*001c*/ 	.word	0x00000000
        /*0020*/ 	.short	0x0001
        /*0022*/ 	.short	0x0008
        /*0024*/ 	.byte	0x00, 0xf5, 0x21, 0x00


	//----- nvinfo : EIATTR_KPARAM_INFO
	.align		4
.L_11:
        /*0028*/ 	.byte	0x04, 0x17
        /*002a*/ 	.short	(.L_13 - .L_12)
.L_12:
        /*002c*/ 	.word	0x00000000
        /*0030*/ 	.short	0x0000
        /*0032*/ 	.short	0x0000
        /*0034*/ 	.byte	0x00, 0xf5, 0x21, 0x00


	//----- nvinfo : EIATTR_SPARSE_MMA_MASK
	.align		4
.L_13:
        /*0038*/ 	.byte	0x03, 0x50
        /*003a*/ 	.short	0x0000


	//----- nvinfo : EIATTR_MAXREG_COUNT
	.align		4
        /*003c*/ 	.byte	0x03, 0x1b
        /*003e*/ 	.short	0x00ff


	//----- nvinfo : EIATTR_MERCURY_ISA_VERSION
	.align		4
        /*0040*/ 	.byte	0x03, 0x5f
        /*0042*/ 	.short	0x0101


	//----- nvinfo : EIATTR_VRC_CTA_INIT_COUNT
	.align		4
        /*0044*/ 	.byte	0x02, 0x4a
	.zero		1
	.zero		1


	//----- nvinfo : EIATTR_EXIT_INSTR_OFFSETS
	.align		4
        /*0048*/ 	.byte	0x04, 0x1c
        /*004a*/ 	.short	(.L_15 - .L_14)


	//   ....[0]....
.L_14:
        /*004c*/ 	.word	0x00000130


	//----- nvinfo : EIATTR_CBANK_PARAM_SIZE
	.align		4
.L_15:
        /*0050*/ 	.byte	0x03, 0x19
        /*0052*/ 	.short	0x0018


	//----- nvinfo : EIATTR_PARAM_CBANK
	.align		4
        /*0054*/ 	.byte	0x04, 0x0a
        /*0056*/ 	.short	(.L_17 - .L_16)
	.align		4
.L_16:
        /*0058*/ 	.word	index@(.nv.constant0._Z3addPiS_S_)
        /*005c*/ 	.short	0x0380
        /*005e*/ 	.short	0x0018


	//----- nvinfo : EIATTR_SW_WAR
	.align		4
.L_17:
        /*0060*/ 	.byte	0x04, 0x36
        /*0062*/ 	.short	(.L_19 - .L_18)
.L_18:
        /*0064*/ 	.word	0x00000008
.L_19:


//--------------------- .nv.callgraph             --------------------------
	.section	.nv.callgraph,"",@"SHT_CUDA_CALLGRAPH"
	.align	4
	.sectionentsize	8
	.align		4
        /*0000*/ 	.word	0x00000000
	.align		4
        /*0004*/ 	.word	0xffffffff
	.align		4
        /*0008*/ 	.word	0x00000000
	.align		4
        /*000c*/ 	.word	0xfffffffe
	.align		4
        /*0010*/ 	.word	0x00000000
	.align		4
        /*0014*/ 	.word	0xfffffffd
	.align		4
        /*0018*/ 	.word	0x00000000
	.align		4
        /*001c*/ 	.word	0xfffffffc


//--------------------- .text._Z3addPiS_S_        --------------------------
	.section	.text._Z3addPiS_S_,"ax",@progbits
	.align	128
        .global         _Z3addPiS_S_
        .type           _Z3addPiS_S_,@function
        .size           _Z3addPiS_S_,(.L_x_1 - _Z3addPiS_S_)
        .other          _Z3addPiS_S_,@"STO_CUDA_ENTRY STV_DEFAULT"
_Z3addPiS_S_:
.text._Z3addPiS_S_:
[----:B------:R-:W-:Y:S01]  /*0000*/  LDC R1, c[0x0][0x37c] ;  /* 0x0000df00ff017b82 */ /* 0x000fe20000000800 */
[----:B------:R-:W0:Y:S07]  /*0010*/  S2R R11, SR_TID.X ;  /* 0x00000000000b7919 */ /* 0x000e2e0000002100 */
[----:B------:R-:W0:Y:S01]  /*0020*/  LDC.64 R2, c[0x0][0x380] ;  /* 0x0000e000ff027b82 */ /* 0x000e220000000a00 */
[----:B------:R-:W1:Y:S07]  /*0030*/  LDCU.64 UR6, c[0x0][0x358] ;  /* 0x00006b00ff0677ac */ /* 0x000e6e0008000a00 */
[----:B------:R-:W2:Y:S08]  /*0040*/  LDC.64 R4, c[0x0][0x388] ;  /* 0x0000e200ff047b82 */ /* 0x000eb00000000a00 */
[----:B------:R-:W3:Y:S08]  /*0050*/  S2UR UR5, SR_CgaCtaId ;  /* 0x00000000000579c3 */ /* 0x000ef00000008800 */
[----:B------:R-:W4:Y:S01]  /*0060*/  LDC.64 R6, c[0x0][0x390] ;  /* 0x0000e400ff067b82 */ /* 0x000f220000000a00 */
[----:B0-----:R-:W-:-:S04]  /*0070*/  IMAD.WIDE.U32 R2, R11, 0x4, R2 ;  /* 0x000000040b027825 */ /* 0x001fc800078e0002 */
[----:B--2---:R-:W-:Y:S01]  /*0080*/  IMAD.WIDE.U32 R4, R11, 0x4, R4 ;  /* 0x000000040b047825 */ /* 0x004fe200078e0004 */
[----:B-1----:R-:W-:Y:S04]  /*0090*/  STG.E desc[UR6][R2.64], R11 ;  /* 0x0000000b02007986 */ /* 0x002fe8000c101906 */
[----:B------:R-:W-:Y:S04]  /*00a0*/  STG.E desc[UR6][R4.64], R11 ;  /* 0x0000000b04007986 */ /* 0x000fe8000c101906 */
[----:B------:R-:W2:Y:S01]  /*00b0*/  LDG.E R8, desc[UR6][R2.64] ;  /* 0x0000000602087981 */ /* 0x000ea2000c1e1900 */
[----:B------:R-:W-:-:S02]  /*00c0*/  UMOV UR4, 0x400 ;  /* 0x0000040000047882 */ /* 0x000fc40000000000 */
[----:B---3--:R-:W-:Y:S01]  /*00d0*/  ULEA UR4, UR5, UR4, 0x18 ;  /* 0x0000000405047291 */ /* 0x008fe2000f8ec0ff */
[----:B----4-:R-:W-:-:S05]  /*00e0*/  IMAD.WIDE.U32 R6, R11, 0x4, R6 ;  /* 0x000000040b067825 */ /* 0x010fca00078e0006 */
[----:B------:R-:W-:-:S05]  /*00f0*/  LEA R0, R11, UR4, 0x2 ;  /* 0x000000040b007c11 */ /* 0x000fca000f8e10ff */
[----:B------:R-:W-:Y:S01]  /*0100*/  STS [R0], R11 ;  /* 0x0000000b00007388 */ /* 0x000fe20000000800 */
[----:B--2---:R-:W-:-:S05]  /*0110*/  IADD3 R9, PT, PT, R8, R11, RZ ;  /* 0x0000000b08097210 */ /* 0x004fca0007ffe0ff */
[----:B------:R-:W-:Y:S01]  /*0120*/  STG.E desc[UR6][R6.64], R9 ;  /* 0x0000000906007986 */ /* 0x000fe2000c101906 */
[----:B------:R-:W-:Y:S05]  /*0130*/  EXIT ;  /* 0x000000000000794d */ /* 0x000fea0003800000 */
.L_x_0:
[----:B------:R-:W-:-:S00]  /*0140*/  BRA `(.L_x_0) ;  /* 0xfffffffc00fc7947 */ /* 0x000fc0000383ffff */
[----:B------:R-:W-:-:S00]  /*0150*/  NOP ;  /* 0x0000000000007918 */ /* 0x000fc00000000000 */
        /* <DEDUP_REMOVED lines=10> */
.L_x_1:


//--------------------- .nv.shared._Z3addPiS_S_   --------------------------
	.section	.nv.shared._Z3addPiS_S_,"aw",@nobits
	.sectionflags	@""
	.align	16
	.zero		1024


//--------------------- .nv.shared.reserved.0     --------------------------
	.section	.nv.shared.reserved.0,"aw",@nobits
	.weak		__nv_reservedSMEM_offset_0_alias
	.size		__nv_reservedSMEM_offset_0_alias, 0, 64
	.other		__nv_reservedSMEM_offset_0_alias,@"STO_CUDA_RESERVED_SHARED STV_DEFAULT"
__nv_reservedSMEM_offset_0_alias:
	.zero		0
	.zero		64


//--------------------- .nv.constant0._Z3addPiS_S_ --------------------------
	.section	.nv.constant0._Z3addPiS_S_,"a",@progbits
	.sectionflags	@""
	.align	4
.nv.constant0._Z3addPiS_S_:
	.zero		920


//--------------------- SYMBOLS --------------------------

	.type		.nv.reservedSmem.offset0,@object
	.size		.nv.reservedSmem.offset0,0x4
	.type		.nv.reservedSmem.cap,@object
	.size		.nv.reservedSmem.cap,0x4
